	.headerflags	@"EF_CUDA_TEXMODE_UNIFIED EF_CUDA_64BIT_ADDRESS EF_CUDA_ACCELERATORS EF_CUDA_SM90 EF_CUDA_VIRTUAL_SM(EF_CUDA_SM90)"
	.elftype	@"ET_EXEC"


//--------------------- .nv.info                  --------------------------
	.section	.nv.info,"",@"SHT_CUDA_INFO"
	.align	4


	//----- nvinfo : EIATTR_REGCOUNT
	.align		4
        /*0000*/ 	.byte	0x04, 0x2f
        /*0002*/ 	.short	(.L_1 - .L_0)
	.align		4
.L_0:
        /*0004*/ 	.word	index@(triton_poi_fused__to_copy_arange_clamp_mul_sub_18)
        /*0008*/ 	.word	0x0000000c


	//----- nvinfo : EIATTR_MIN_STACK_SIZE
	.align		4
.L_1:
        /*000c*/ 	.byte	0x04, 0x12
        /*000e*/ 	.short	(.L_3 - .L_2)
	.align		4
.L_2:
        /*0010*/ 	.word	index@(triton_poi_fused__to_copy_arange_clamp_mul_sub_18)
        /*0014*/ 	.word	0x00000000


	//----- nvinfo : EIATTR_FRAME_SIZE
	.align		4
.L_3:
        /*0018*/ 	.byte	0x04, 0x11
        /*001a*/ 	.short	(.L_5 - .L_4)
	.align		4
.L_4:
        /*001c*/ 	.word	index@(triton_poi_fused__to_copy_arange_clamp_mul_sub_18)
        /*0020*/ 	.word	0x00000000


	//----- nvinfo : EIATTR_MIN_STACK_SIZE
	.align		4
.L_5:
        /*0024*/ 	.byte	0x04, 0x12
        /*0026*/ 	.short	(.L_7 - .L_6)
	.align		4
.L_6:
        /*0028*/ 	.word	index@(triton_poi_fused__to_copy_arange_clamp_mul_sub_18)
        /*002c*/ 	.word	0x00000000
.L_7:


//--------------------- .nv.info.triton_poi_fused__to_copy_arange_clamp_mul_sub_18 --------------------------
	.section	.nv.info.triton_poi_fused__to_copy_arange_clamp_mul_sub_18,"",@"SHT_CUDA_INFO"
	.sectionflags	@""
	.align	4


	//----- nvinfo : EIATTR_CUDA_API_VERSION
	.align		4
        /*0000*/ 	.byte	0x04, 0x37
        /*0002*/ 	.short	(.L_9 - .L_8)
.L_8:
        /*0004*/ 	.word	0x0000007c


	//----- nvinfo : EIATTR_KPARAM_INFO
	.align		4
.L_9:
        /*0008*/ 	.byte	0x04, 0x17
        /*000a*/ 	.short	(.L_11 - .L_10)
.L_10:
        /*000c*/ 	.word	0x00000000
        /*0010*/ 	.short	0x0001
        /*0012*/ 	.short	0x0008
        /*0014*/ 	.byte	0x00, 0xf0, 0x11, 0x00


	//----- nvinfo : EIATTR_KPARAM_INFO
	.align		4
.L_11:
        /*0018*/ 	.byte	0x04, 0x17
        /*001a*/ 	.short	(.L_13 - .L_12)
.L_12:
        /*001c*/ 	.word	0x00000000
        /*0020*/ 	.short	0x0000
        /*0022*/ 	.short	0x0000
        /*0024*/ 	.byte	0x00, 0xf4, 0x21, 0x00


	//----- nvinfo : EIATTR_SPARSE_MMA_MASK
	.align		4
.L_13:
        /*0028*/ 	.byte	0x03, 0x50
        /*002a*/ 	.short	0x0000


	//----- nvinfo : EIATTR_MAXREG_COUNT
	.align		4
        /*002c*/ 	.byte	0x03, 0x1b
        /*002e*/ 	.short	0x00ff


	//----- nvinfo : EIATTR_EXIT_INSTR_OFFSETS
	.align		4
        /*0030*/ 	.byte	0x04, 0x1c
        /*0032*/ 	.short	(.L_15 - .L_14)


	//   ....[0]....
.L_14:
        /*0034*/ 	.word	0x00000160


	//   ....[1]....
        /*0038*/ 	.word	0x00000190


	//----- nvinfo : EIATTR_REQNTID
	.align		4
.L_15:
        /*003c*/ 	.byte	0x04, 0x10
        /*003e*/ 	.short	(.L_17 - .L_16)
.L_16:
        /*0040*/ 	.word	0x00000020
        /*0044*/ 	.word	0x00000001
        /*0048*/ 	.word	0x00000001


	//----- nvinfo : EIATTR_CBANK_PARAM_SIZE
	.align		4
.L_17:
        /*004c*/ 	.byte	0x03, 0x19
        /*004e*/ 	.short	0x000c


	//----- nvinfo : EIATTR_PARAM_CBANK
	.align		4
        /*0050*/ 	.byte	0x04, 0x0a
        /*0052*/ 	.short	(.L_19 - .L_18)
	.align		4
.L_18:
        /*0054*/ 	.word	index@(.nv.constant0.triton_poi_fused__to_copy_arange_clamp_mul_sub_18)
        /*0058*/ 	.short	0x0210
        /*005a*/ 	.short	0x000c


	//----- nvinfo : EIATTR_SW_WAR
	.align		4
.L_19:
        /*005c*/ 	.byte	0x04, 0x36
        /*005e*/ 	.short	(.L_21 - .L_20)
.L_20:
        /*0060*/ 	.word	0x00000008
.L_21:


//--------------------- .nv.callgraph             --------------------------
	.section	.nv.callgraph,"",@"SHT_CUDA_CALLGRAPH"
	.align	4
	.sectionentsize	8
	.align		4
        /*0000*/ 	.word	0x00000000
	.align		4
        /*0004*/ 	.word	0xffffffff
	.align		4
        /*0008*/ 	.word	0x00000000
	.align		4
        /*000c*/ 	.word	0xfffffffe
	.align		4
        /*0010*/ 	.word	0x00000000
	.align		4
        /*0014*/ 	.word	0xfffffffd
	.align		4
        /*0018*/ 	.word	0x00000000
	.align		4
        /*001c*/ 	.word	0xfffffffc


//--------------------- .text.triton_poi_fused__to_copy_arange_clamp_mul_sub_18 --------------------------
	.section	.text.triton_poi_fused__to_copy_arange_clamp_mul_sub_18,"ax",@progbits
	.align	128
        .global         triton_poi_fused__to_copy_arange_clamp_mul_sub_18
        .type           triton_poi_fused__to_copy_arange_clamp_mul_sub_18,@function
        .size           triton_poi_fused__to_copy_arange_clamp_mul_sub_18,(.L_x_1 - triton_poi_fused__to_copy_arange_clamp_mul_sub_18)
        .other          triton_poi_fused__to_copy_arange_clamp_mul_sub_18,@"STO_CUDA_ENTRY STV_DEFAULT"
triton_poi_fused__to_copy_arange_clamp_mul_sub_18:
.text.triton_poi_fused__to_copy_arange_clamp_mul_sub_18:
[----:B------:R-:W0:Y:S02]  /*0000*/  LDC R1, c[0x0][0x28] ;  /* 0x00000a00ff017b82 */ /* 0x000e240000000800 */
[----:B------:R-:W1:Y:S01]  /*0010*/  S2R R0, SR_TID.X ;  /* 0x0000000000007919 */ /* 0x000e620000002100 */
[----:B------:R-:W2:Y:S01]  /*0020*/  S2R R5, SR_CTAID.X ;  /* 0x0000000000057919 */ /* 0x000ea20000002500 */
[----:B-1----:R-:W-:-:S05]  /*0030*/  IMAD.SHL.U32 R0, R0, 0x2, RZ ;  /* 0x0000000200007824 */ /* 0x002fca00078e00ff */
[----:B------:R-:W-:-:S05]  /*0040*/  LOP3.LUT R0, R0, 0x3e, RZ, 0xc0, !PT ;  /* 0x0000003e00007812 */ /* 0x000fca00078ec0ff */
[----:B--2---:R-:W-:-:S04]  /*0050*/  IMAD R5, R5, 0x40, R0 ;  /* 0x0000004005057824 */ /* 0x004fc800078e0200 */
[C---:B------:R-:W-:Y:S01]  /*0060*/  VIADD R0, R5.reuse, 0x1 ;  /* 0x0000000105007836 */ /* 0x040fe20000000000 */
[----:B------:R-:W-:Y:S02]  /*0070*/  I2FP.F32.S32 R2, R5 ;  /* 0x0000000500027245 */ /* 0x000fe40000201400 */
[----:B------:R-:W-:Y:S02]  /*0080*/  ISETP.GE.AND P0, PT, R5, 0x40, PT ;  /* 0x000000400500780c */ /* 0x000fe40003f06270 */
[----:B------:R-:W-:Y:S01]  /*0090*/  I2FP.F32.S32 R0, R0 ;  /* 0x0000000000007245 */ /* 0x000fe20000201400 */
[----:B------:R-:W-:-:S04]  /*00a0*/  FMUL R2, R2, 0.4920634925365447998 ;  /* 0x3efbefbf02027820 */ /* 0x000fc80000400000 */
[----:B------:R-:W-:Y:S01]  /*00b0*/  FMUL R0, R0, 0.4920634925365447998 ;  /* 0x3efbefbf00007820 */ /* 0x000fe20000400000 */
[----:B------:R-:W-:Y:S02]  /*00c0*/  FMNMX R4, RZ, R2, !PT ;  /* 0x00000002ff047209 */ /* 0x000fe40007800000 */
[----:B------:R-:W1:Y:S02]  /*00d0*/  LDC.64 R2, c[0x0][0x210] ;  /* 0x00008400ff027b82 */ /* 0x000e640000000a00 */
[----:B------:R-:W-:Y:S01]  /*00e0*/  FMNMX R0, RZ, R0, !PT ;  /* 0x00000000ff007209 */ /* 0x000fe20007800000 */
[----:B------:R-:W2:Y:S08]  /*00f0*/  F2I.TRUNC.NTZ R6, R4 ;  /* 0x0000000400067305 */ /* 0x000eb0000020f100 */
[----:B------:R-:W3:Y:S01]  /*0100*/  F2I.TRUNC.NTZ R7, R0 ;  /* 0x0000000000077305 */ /* 0x000ee2000020f100 */
[----:B--2---:R-:W-:-:S05]  /*0110*/  I2FP.F32.S32 R9, R6 ;  /* 0x0000000600097245 */ /* 0x004fca0000201400 */
[----:B------:R-:W-:Y:S01]  /*0120*/  FADD.SAT R6, R4, -R9 ;  /* 0x8000000904067221 */ /* 0x000fe20000002000 */
[----:B-1----:R-:W-:Y:S01]  /*0130*/  IMAD.WIDE R2, R5, 0x4, R2 ;  /* 0x0000000405027825 */ /* 0x002fe200078e0202 */
[----:B---3--:R-:W-:-:S05]  /*0140*/  I2FP.F32.S32 R7, R7 ;  /* 0x0000000700077245 */ /* 0x008fca0000201400 */
[----:B------:R-:W-:Y:S01]  /*0150*/  FADD.SAT R7, R0, -R7 ;  /* 0x8000000700077221 */ /* 0x000fe20000002000 */
[----:B------:R-:W-:Y:S06]  /*0160*/  @P0 EXIT ;  /* 0x000000000000094d */ /* 0x000fec0003800000 */
[----:B------:R-:W-:Y:S02]  /*0170*/  ULDC.64 UR4, c[0x0][0x208] ;  /* 0x0000820000047ab9 */ /* 0x000fe40000000a00 */
[----:B------:R-:W-:Y:S01]  /*0180*/  STG.E.64 desc[UR4][R2.64], R6 ;  /* 0x0000000602007986 */ /* 0x000fe2000c101b04 */
[----:B------:R-:W-:Y:S05]  /*0190*/  EXIT ;  /* 0x000000000000794d */ /* 0x000fea0003800000 */
.L_x_0:
[----:B------:R-:W-:-:S00]  /*01a0*/  BRA `(.L_x_0) ;  /* 0xfffffffc00fc7947 */ /* 0x000fc0000383ffff */
[----:B------:R-:W-:-:S00]  /*01b0*/  NOP ;  /* 0x0000000000007918 */ /* 0x000fc00000000000 */
        /* <DEDUP_REMOVED lines=12> */
.L_x_1:


//--------------------- .nv.constant0.triton_poi_fused__to_copy_arange_clamp_mul_sub_18 --------------------------
	.section	.nv.constant0.triton_poi_fused__to_copy_arange_clamp_mul_sub_18,"a",@progbits
	.sectionflags	@""
	.align	4
.nv.constant0.triton_poi_fused__to_copy_arange_clamp_mul_sub_18:
	.zero		540
